//
// Generated by NVIDIA NVVM Compiler
//
// Compiler Build ID: CL-36424714
// Cuda compilation tools, release 13.0, V13.0.88
// Based on NVVM 20.0.0
//

.version 9.0
.target sm_100
.address_size 64

	// .globl	_Z9initArrayPii
.extern .shared .align 16 .b8 sdata[];

.visible .entry _Z9initArrayPii(
	.param .u64 .ptr .align 1 _Z9initArrayPii_param_0,
	.param .u32 _Z9initArrayPii_param_1
)
{
	.reg .pred 	%p<2>;
	.reg .b32 	%r<7>;
	.reg .b64 	%rd<5>;

	ld.param.u64 	%rd1, [_Z9initArrayPii_param_0];
	ld.param.u32 	%r2, [_Z9initArrayPii_param_1];
	mov.u32 	%r3, %ctaid.x;
	mov.u32 	%r4, %ntid.x;
	mov.u32 	%r5, %tid.x;
	mad.lo.s32 	%r1, %r3, %r4, %r5;
	setp.ge.s32 	%p1, %r1, %r2;
	@%p1 bra 	$L__BB0_2;
	cvta.to.global.u64 	%rd2, %rd1;
	add.s32 	%r6, %r1, 1;
	mul.wide.s32 	%rd3, %r1, 4;
	add.s64 	%rd4, %rd2, %rd3;
	st.global.u32 	[%rd4], %r6;
$L__BB0_2:
	ret;

}
	// .globl	_Z9reduceSumPiPxi
.visible .entry _Z9reduceSumPiPxi(
	.param .u64 .ptr .align 1 _Z9reduceSumPiPxi_param_0,
	.param .u64 .ptr .align 1 _Z9reduceSumPiPxi_param_1,
	.param .u32 _Z9reduceSumPiPxi_param_2
)
{
	.reg .pred 	%p<6>;
	.reg .b32 	%r<17>;
	.reg .b64 	%rd<16>;

	ld.param.u64 	%rd3, [_Z9reduceSumPiPxi_param_0];
	ld.param.u64 	%rd4, [_Z9reduceSumPiPxi_param_1];
	ld.param.u32 	%r7, [_Z9reduceSumPiPxi_param_2];
	mov.u32 	%r8, %ctaid.x;
	mov.u32 	%r1, %ntid.x;
	mov.u32 	%r2, %tid.x;
	mad.lo.s32 	%r3, %r8, %r1, %r2;
	setp.ge.s32 	%p1, %r3, %r7;
	mov.b64 	%rd15, 0;
	@%p1 bra 	$L__BB1_2;
	cvta.to.global.u64 	%rd6, %rd3;
	mul.wide.s32 	%rd7, %r3, 4;
	add.s64 	%rd8, %rd6, %rd7;
	ld.global.s32 	%rd15, [%rd8];
$L__BB1_2:
	shl.b32 	%r9, %r2, 3;
	mov.u32 	%r10, sdata;
	add.s32 	%r4, %r10, %r9;
	st.shared.u64 	[%r4], %rd15;
	bar.sync 	0;
	setp.lt.u32 	%p2, %r1, 2;
	@%p2 bra 	$L__BB1_7;
	mov.b32 	%r16, 1;
$L__BB1_4:
	shl.b32 	%r6, %r16, 1;
	add.s32 	%r12, %r6, -1;
	and.b32  	%r13, %r12, %r2;
	setp.ne.s32 	%p3, %r13, 0;
	@%p3 bra 	$L__BB1_6;
	shl.b32 	%r14, %r16, 3;
	add.s32 	%r15, %r4, %r14;
	ld.shared.u64 	%rd9, [%r15];
	ld.shared.u64 	%rd10, [%r4];
	add.s64 	%rd11, %rd10, %rd9;
	st.shared.u64 	[%r4], %rd11;
$L__BB1_6:
	bar.sync 	0;
	setp.lt.u32 	%p4, %r6, %r1;
	mov.u32 	%r16, %r6;
	@%p4 bra 	$L__BB1_4;
$L__BB1_7:
	setp.ne.s32 	%p5, %r2, 0;
	@%p5 bra 	$L__BB1_9;
	ld.shared.u64 	%rd12, [sdata];
	cvta.to.global.u64 	%rd13, %rd4;
	atom.global.add.u64 	%rd14, [%rd13], %rd12;
$L__BB1_9:
	ret;

}


// ===== COMPILED SASS (sm_100) =====

	.target	sm_100

	.elftype	@"ET_EXEC"


//--------------------- .note.nv.tkinfo           --------------------------
	.section	.note.nv.tkinfo,"",@"SHT_NOTE"
	.sectionflags	@"SHF_NOTE_NV_TKINFO"
	.tkinfo
        /*0018*/ 	.word	0x00000002
        /*0030*/ 	.string	""
        /*0030*/ 	.string	"ptxas"
        /*0030*/ 	.string	"Cuda compilation tools, release 13.0, V13.0.88"
        /*0030*/ 	.string	"Build cuda_13.0.r13.0/compiler.36424714_0"
        /*0030*/ 	.string	"-arch sm_100 -m 64 "



//--------------------- .note.nv.cuinfo           --------------------------
	.section	.note.nv.cuinfo,"",@"SHT_NOTE"
	.sectionflags	@"SHF_NOTE_NV_CUINFO"
        /*0018*/ 	.short	0x0002
        /*001a*/ 	.short	0x0064
        /*001c*/ 	.short	0x0082
	.zero		2


//--------------------- .nv.info                  --------------------------
	.section	.nv.info,"",@"SHT_CUDA_INFO"
	.align	4


	//----- nvinfo : EIATTR_REGCOUNT
	.align		4
        /*0000*/ 	.byte	0x04, 0x2f
        /*0002*/ 	.short	(.L_1 - .L_0)
	.align		4
.L_0:
        /*0004*/ 	.word	index@(_Z9initArrayPii)
        /*0008*/ 	.word	0x0000000a


	//----- nvinfo : EIATTR_FRAME_SIZE
	.align		4
.L_1:
        /*000c*/ 	.byte	0x04, 0x11
        /*000e*/ 	.short	(.L_3 - .L_2)
	.align		4
.L_2:
        /*0010*/ 	.word	index@(_Z9initArrayPii)
        /*0014*/ 	.word	0x00000000


	//----- nvinfo : EIATTR_REGCOUNT
	.align		4
.L_3:
        /*0018*/ 	.byte	0x04, 0x2f
        /*001a*/ 	.short	(.L_5 - .L_4)
	.align		4
.L_4:
        /*001c*/ 	.word	index@(_Z9reduceSumPiPxi)
        /*0020*/ 	.word	0x0000000e


	//----- nvinfo : EIATTR_FRAME_SIZE
	.align		4
.L_5:
        /*0024*/ 	.byte	0x04, 0x11
        /*0026*/ 	.short	(.L_7 - .L_6)
	.align		4
.L_6:
        /*0028*/ 	.word	index@(_Z9reduceSumPiPxi)
        /*002c*/ 	.word	0x00000000


	//----- nvinfo : EIATTR_MIN_STACK_SIZE
	.align		4
.L_7:
        /*0030*/ 	.byte	0x04, 0x12
        /*0032*/ 	.short	(.L_9 - .L_8)
	.align		4
.L_8:
        /*0034*/ 	.word	index@(_Z9reduceSumPiPxi)
        /*0038*/ 	.word	0x00000000


	//----- nvinfo : EIATTR_MIN_STACK_SIZE
	.align		4
.L_9:
        /*003c*/ 	.byte	0x04, 0x12
        /*003e*/ 	.short	(.L_11 - .L_10)
	.align		4
.L_10:
        /*0040*/ 	.word	index@(_Z9initArrayPii)
        /*0044*/ 	.word	0x00000000
.L_11:


//--------------------- .nv.compat                --------------------------
	.section	.nv.compat,"",@"SHT_CUDA_COMPAT_INFO"
	.align	4
        /*0000*/ 	.byte	0x02, 0x09, 0x00, 0x00, 0x02, 0x02, 0x01, 0x00, 0x02, 0x05, 0x05, 0x00, 0x03, 0x07, 0x01, 0x01
        /*0010*/ 	.byte	0x02, 0x03, 0x00, 0x00, 0x02, 0x06, 0x01, 0x00, 0x04, 0x0b, 0x08, 0x00, 0x09, 0x00, 0x00, 0x00
        /*0020*/ 	.byte	0x00, 0x00, 0x00, 0x00


//--------------------- .nv.info._Z9reduceSumPiPxi --------------------------
	.section	.nv.info._Z9reduceSumPiPxi,"",@"SHT_CUDA_INFO"
	.sectionflags	@""
	.align	4


	//----- nvinfo : EIATTR_CUDA_API_VERSION
	.align		4
        /*0000*/ 	.byte	0x04, 0x37
        /*0002*/ 	.short	(.L_13 - .L_12)
.L_12:
        /*0004*/ 	.word	0x00000082


	//----- nvinfo : EIATTR_KPARAM_INFO
	.align		4
.L_13:
        /*0008*/ 	.byte	0x04, 0x17
        /*000a*/ 	.short	(.L_15 - .L_14)
.L_14:
        /*000c*/ 	.word	0x00000000
        /*0010*/ 	.short	0x0002
        /*0012*/ 	.short	0x0010
        /*0014*/ 	.byte	0x00, 0xf0, 0x11, 0x00


	//----- nvinfo : EIATTR_KPARAM_INFO
	.align		4
.L_15:
        /*0018*/ 	.byte	0x04, 0x17
        /*001a*/ 	.short	(.L_17 - .L_16)
.L_16:
        /*001c*/ 	.word	0x00000000
        /*0020*/ 	.short	0x0001
        /*0022*/ 	.short	0x0008
        /*0024*/ 	.byte	0x00, 0xf5, 0x21, 0x00


	//----- nvinfo : EIATTR_KPARAM_INFO
	.align		4
.L_17:
        /*0028*/ 	.byte	0x04, 0x17
        /*002a*/ 	.short	(.L_19 - .L_18)
.L_18:
        /*002c*/ 	.word	0x00000000
        /*0030*/ 	.short	0x0000
        /*0032*/ 	.short	0x0000
        /*0034*/ 	.byte	0x00, 0xf5, 0x21, 0x00


	//----- nvinfo : EIATTR_SPARSE_MMA_MASK
	.align		4
.L_19:
        /*0038*/ 	.byte	0x03, 0x50
        /*003a*/ 	.short	0x0000


	//----- nvinfo : EIATTR_MAXREG_COUNT
	.align		4
        /*003c*/ 	.byte	0x03, 0x1b
        /*003e*/ 	.short	0x00ff


	//----- nvinfo : EIATTR_NUM_BARRIERS
	.align		4
        /*0040*/ 	.byte	0x02, 0x4c
        /*0042*/ 	.byte	0x01
	.zero		1


	//----- nvinfo : EIATTR_MERCURY_ISA_VERSION
	.align		4
        /*0044*/ 	.byte	0x03, 0x5f
        /*0046*/ 	.short	0x0101


	//----- nvinfo : EIATTR_VRC_CTA_INIT_COUNT
	.align		4
        /*0048*/ 	.byte	0x02, 0x4a
	.zero		1
	.zero		1


	//----- nvinfo : EIATTR_EXIT_INSTR_OFFSETS
	.align		4
        /*004c*/ 	.byte	0x04, 0x1c
        /*004e*/ 	.short	(.L_21 - .L_20)


	//   ....[0]....
.L_20:
        /*0050*/ 	.word	0x00000250


	//   ....[1]....
        /*0054*/ 	.word	0x000002c0


	//----- nvinfo : EIATTR_CBANK_PARAM_SIZE
	.align		4
.L_21:
        /*0058*/ 	.byte	0x03, 0x19
        /*005a*/ 	.short	0x0014


	//----- nvinfo : EIATTR_PARAM_CBANK
	.align		4
        /*005c*/ 	.byte	0x04, 0x0a
        /*005e*/ 	.short	(.L_23 - .L_22)
	.align		4
.L_22:
        /*0060*/ 	.word	index@(.nv.constant0._Z9reduceSumPiPxi)
        /*0064*/ 	.short	0x0380
        /*0066*/ 	.short	0x0014


	//----- nvinfo : EIATTR_SW_WAR
	.align		4
.L_23:
        /*0068*/ 	.byte	0x04, 0x36
        /*006a*/ 	.short	(.L_25 - .L_24)
.L_24:
        /*006c*/ 	.word	0x00000008
.L_25:


//--------------------- .nv.info._Z9initArrayPii  --------------------------
	.section	.nv.info._Z9initArrayPii,"",@"SHT_CUDA_INFO"
	.sectionflags	@""
	.align	4


	//----- nvinfo : EIATTR_CUDA_API_VERSION
	.align		4
        /*0000*/ 	.byte	0x04, 0x37
        /*0002*/ 	.short	(.L_27 - .L_26)
.L_26:
        /*0004*/ 	.word	0x00000082


	//----- nvinfo : EIATTR_KPARAM_INFO
	.align		4
.L_27:
        /*0008*/ 	.byte	0x04, 0x17
        /*000a*/ 	.short	(.L_29 - .L_28)
.L_28:
        /*000c*/ 	.word	0x00000000
        /*0010*/ 	.short	0x0001
        /*0012*/ 	.short	0x0008
        /*0014*/ 	.byte	0x00, 0xf0, 0x11, 0x00


	//----- nvinfo : EIATTR_KPARAM_INFO
	.align		4
.L_29:
        /*0018*/ 	.byte	0x04, 0x17
        /*001a*/ 	.short	(.L_31 - .L_30)
.L_30:
        /*001c*/ 	.word	0x00000000
        /*0020*/ 	.short	0x0000
        /*0022*/ 	.short	0x0000
        /*0024*/ 	.byte	0x00, 0xf5, 0x21, 0x00


	//----- nvinfo : EIATTR_SPARSE_MMA_MASK
	.align		4
.L_31:
        /*0028*/ 	.byte	0x03, 0x50
        /*002a*/ 	.short	0x0000


	//----- nvinfo : EIATTR_MAXREG_COUNT
	.align		4
        /*002c*/ 	.byte	0x03, 0x1b
        /*002e*/ 	.short	0x00ff


	//----- nvinfo : EIATTR_MERCURY_ISA_VERSION
	.align		4
        /*0030*/ 	.byte	0x03, 0x5f
        /*0032*/ 	.short	0x0101


	//----- nvinfo : EIATTR_VRC_CTA_INIT_COUNT
	.align		4
        /*0034*/ 	.byte	0x02, 0x4a
	.zero		1
	.zero		1


	//----- nvinfo : EIATTR_EXIT_INSTR_OFFSETS
	.align		4
        /*0038*/ 	.byte	0x04, 0x1c
        /*003a*/ 	.short	(.L_33 - .L_32)


	//   ....[0]....
.L_32:
        /*003c*/ 	.word	0x00000070


	//   ....[1]....
        /*0040*/ 	.word	0x000000d0


	//----- nvinfo : EIATTR_CBANK_PARAM_SIZE
	.align		4
.L_33:
        /*0044*/ 	.byte	0x03, 0x19
        /*0046*/ 	.short	0x000c


	//----- nvinfo : EIATTR_PARAM_CBANK
	.align		4
        /*0048*/ 	.byte	0x04, 0x0a
        /*004a*/ 	.short	(.L_35 - .L_34)
	.align		4
.L_34:
        /*004c*/ 	.word	index@(.nv.constant0._Z9initArrayPii)
        /*0050*/ 	.short	0x0380
        /*0052*/ 	.short	0x000c


	//----- nvinfo : EIATTR_SW_WAR
	.align		4
.L_35:
        /*0054*/ 	.byte	0x04, 0x36
        /*0056*/ 	.short	(.L_37 - .L_36)
.L_36:
        /*0058*/ 	.word	0x00000008
.L_37:


//--------------------- .nv.callgraph             --------------------------
	.section	.nv.callgraph,"",@"SHT_CUDA_CALLGRAPH"
	.align	4
	.sectionentsize	8
	.align		4
        /*0000*/ 	.word	0x00000000
	.align		4
        /*0004*/ 	.word	0xffffffff
	.align		4
        /*0008*/ 	.word	0x00000000
	.align		4
        /*000c*/ 	.word	0xfffffffe
	.align		4
        /*0010*/ 	.word	0x00000000
	.align		4
        /*0014*/ 	.word	0xfffffffd
	.align		4
        /*0018*/ 	.word	0x00000000
	.align		4
        /*001c*/ 	.word	0xfffffffc


//--------------------- .text._Z9reduceSumPiPxi   --------------------------
	.section	.text._Z9reduceSumPiPxi,"ax",@progbits
	.align	128
        .global         _Z9reduceSumPiPxi
        .type           _Z9reduceSumPiPxi,@function
        .size           _Z9reduceSumPiPxi,(.L_x_4 - _Z9reduceSumPiPxi)
        .other          _Z9reduceSumPiPxi,@"STO_CUDA_ENTRY STV_DEFAULT"
_Z9reduceSumPiPxi:
.text._Z9reduceSumPiPxi:
[----:B------:R-:W-:Y:S01]  /*0000*/  LDC R1, c[0x0][0x37c] ;  /* 0x0000df00ff017b82 */ /* 0x000fe20000000800 */
[----:B------:R-:W0:Y:S07]  /*0010*/  S2R R9, SR_TID.X ;  /* 0x0000000000097919 */ /* 0x000e2e0000002100 */
[----:B------:R-:W0:Y:S01]  /*0020*/  S2UR UR4, SR_CTAID.X ;  /* 0x00000000000479c3 */ /* 0x000e220000002500 */
[----:B------:R-:W1:Y:S01]  /*0030*/  LDCU UR5, c[0x0][0x390] ;  /* 0x00007200ff0577ac */ /* 0x000e620008000800 */
[----:B------:R-:W2:Y:S06]  /*0040*/  LDCU.64 UR6, c[0x0][0x358] ;  /* 0x00006b00ff0677ac */ /* 0x000eac0008000a00 */
[----:B------:R-:W0:Y:S02]  /*0050*/  LDC R8, c[0x0][0x360] ;  /* 0x0000d800ff087b82 */ /* 0x000e240000000800 */
[----:B0-----:R-:W-:-:S05]  /*0060*/  IMAD R3, R8, UR4, R9 ;  /* 0x0000000408037c24 */ /* 0x001fca000f8e0209 */
[----:B-1----:R-:W-:-:S13]  /*0070*/  ISETP.GE.AND P1, PT, R3, UR5, PT ;  /* 0x0000000503007c0c */ /* 0x002fda000bf26270 */
[----:B------:R-:W0:Y:S02]  /*0080*/  @!P1 LDC.64 R4, c[0x0][0x380] ;  /* 0x0000e000ff049b82 */ /* 0x000e240000000a00 */
[----:B0-----:R-:W-:-:S06]  /*0090*/  @!P1 IMAD.WIDE R4, R3, 0x4, R4 ;  /* 0x0000000403049825 */ /* 0x001fcc00078e0204 */
[----:B--2---:R-:W2:Y:S01]  /*00a0*/  @!P1 LDG.E R5, desc[UR6][R4.64] ;  /* 0x0000000604059981 */ /* 0x004ea2000c1e1900 */
[----:B------:R-:W0:Y:S01]  /*00b0*/  S2UR UR5, SR_CgaCtaId ;  /* 0x00000000000579c3 */ /* 0x000e220000008800 */
[----:B------:R-:W-:Y:S01]  /*00c0*/  UMOV UR4, 0x400 ;  /* 0x0000040000047882 */ /* 0x000fe20000000000 */
[----:B------:R-:W-:Y:S02]  /*00d0*/  ISETP.GE.U32.AND P2, PT, R8, 0x2, PT ;  /* 0x000000020800780c */ /* 0x000fe40003f46070 */
[----:B------:R-:W-:Y:S02]  /*00e0*/  CS2R R2, SRZ ;  /* 0x0000000000027805 */ /* 0x000fe4000001ff00 */
[----:B------:R-:W-:Y:S01]  /*00f0*/  ISETP.NE.AND P0, PT, R9, RZ, PT ;  /* 0x000000ff0900720c */ /* 0x000fe20003f05270 */
[----:B0-----:R-:W-:-:S06]  /*0100*/  ULEA UR4, UR5, UR4, 0x18 ;  /* 0x0000000405047291 */ /* 0x001fcc000f8ec0ff */
[----:B------:R-:W-:Y:S02]  /*0110*/  LEA R7, R9, UR4, 0x3 ;  /* 0x0000000409077c11 */ /* 0x000fe4000f8e18ff */
[--C-:B--2---:R-:W-:Y:S01]  /*0120*/  @!P1 SHF.R.S32.HI R3, RZ, 0x1f, R5.reuse ;  /* 0x0000001fff039819 */ /* 0x104fe20000011405 */
[----:B------:R-:W-:-:S05]  /*0130*/  @!P1 IMAD.MOV.U32 R2, RZ, RZ, R5 ;  /* 0x000000ffff029224 */ /* 0x000fca00078e0005 */
[----:B------:R0:W-:Y:S01]  /*0140*/  STS.64 [R7], R2 ;  /* 0x0000000207007388 */ /* 0x0001e20000000a00 */
[----:B------:R-:W-:Y:S06]  /*0150*/  BAR.SYNC.DEFER_BLOCKING 0x0 ;  /* 0x0000000000007b1d */ /* 0x000fec0000010000 */
[----:B------:R-:W-:Y:S05]  /*0160*/  @!P2 BRA `(.L_x_0) ;  /* 0x000000000038a947 */ /* 0x000fea0003800000 */
[----:B------:R-:W-:-:S07]  /*0170*/  IMAD.MOV.U32 R0, RZ, RZ, 0x1 ;  /* 0x00000001ff007424 */ /* 0x000fce00078e00ff */
.L_x_1:
[----:B------:R-:W-:-:S04]  /*0180*/  IMAD.SHL.U32 R11, R0, 0x2, RZ ;  /* 0x00000002000b7824 */ /* 0x000fc800078e00ff */
[----:B0-----:R-:W-:-:S05]  /*0190*/  VIADD R2, R11, 0xffffffff ;  /* 0xffffffff0b027836 */ /* 0x001fca0000000000 */
[----:B------:R-:W-:-:S13]  /*01a0*/  LOP3.LUT P1, RZ, R2, R9, RZ, 0xc0, !PT ;  /* 0x0000000902ff7212 */ /* 0x000fda000782c0ff */
[----:B------:R-:W-:Y:S01]  /*01b0*/  @!P1 IMAD R6, R0, 0x8, R7 ;  /* 0x0000000800069824 */ /* 0x000fe200078e0207 */
[----:B------:R-:W-:Y:S01]  /*01c0*/  @!P1 LDS.64 R4, [R7] ;  /* 0x0000000007049984 */ /* 0x000fe20000000a00 */
[----:B------:R-:W-:-:S03]  /*01d0*/  IMAD.MOV.U32 R0, RZ, RZ, R11 ;  /* 0x000000ffff007224 */ /* 0x000fc600078e000b */
[----:B------:R-:W0:Y:S02]  /*01e0*/  @!P1 LDS.64 R2, [R6] ;  /* 0x0000000006029984 */ /* 0x000e240000000a00 */
[----:B0-----:R-:W-:-:S05]  /*01f0*/  @!P1 IADD3 R2, P2, PT, R2, R4, RZ ;  /* 0x0000000402029210 */ /* 0x001fca0007f5e0ff */
[----:B------:R-:W-:-:S05]  /*0200*/  @!P1 IMAD.X R3, R3, 0x1, R5, P2 ;  /* 0x0000000103039824 */ /* 0x000fca00010e0605 */
[----:B------:R1:W-:Y:S01]  /*0210*/  @!P1 STS.64 [R7], R2 ;  /* 0x0000000207009388 */ /* 0x0003e20000000a00 */
[----:B------:R-:W-:Y:S01]  /*0220*/  BAR.SYNC.DEFER_BLOCKING 0x0 ;  /* 0x0000000000007b1d */ /* 0x000fe20000010000 */
[----:B------:R-:W-:-:S13]  /*0230*/  ISETP.GE.U32.AND P1, PT, R11, R8, PT ;  /* 0x000000080b00720c */ /* 0x000fda0003f26070 */
[----:B-1----:R-:W-:Y:S05]  /*0240*/  @!P1 BRA `(.L_x_1) ;  /* 0xfffffffc00cc9947 */ /* 0x002fea000383ffff */
.L_x_0:
[----:B------:R-:W-:Y:S05]  /*0250*/  @P0 EXIT ;  /* 0x000000000000094d */ /* 0x000fea0003800000 */
[----:B------:R-:W1:Y:S01]  /*0260*/  S2UR UR5, SR_CgaCtaId ;  /* 0x00000000000579c3 */ /* 0x000e620000008800 */
[----:B------:R-:W-:-:S07]  /*0270*/  UMOV UR4, 0x400 ;  /* 0x0000040000047882 */ /* 0x000fce0000000000 */
[----:B------:R-:W2:Y:S01]  /*0280*/  LDC.64 R4, c[0x0][0x388] ;  /* 0x0000e200ff047b82 */ /* 0x000ea20000000a00 */
[----:B-1----:R-:W-:-:S09]  /*0290*/  ULEA UR4, UR5, UR4, 0x18 ;  /* 0x0000000405047291 */ /* 0x002fd2000f8ec0ff */
[----:B0-----:R-:W2:Y:S04]  /*02a0*/  LDS.64 R2, [UR4] ;  /* 0x00000004ff027984 */ /* 0x001ea80008000a00 */
[----:B--2---:R-:W-:Y:S01]  /*02b0*/  REDG.E.ADD.64.STRONG.GPU desc[UR6][R4.64], R2 ;  /* 0x000000020400798e */ /* 0x004fe2000c12e506 */
[----:B------:R-:W-:Y:S05]  /*02c0*/  EXIT ;  /* 0x000000000000794d */ /* 0x000fea0003800000 */
.L_x_2:
[----:B------:R-:W-:-:S00]  /*02d0*/  BRA `(.L_x_2) ;  /* 0xfffffffc00fc7947 */ /* 0x000fc0000383ffff */
[----:B------:R-:W-:-:S00]  /*02e0*/  NOP ;  /* 0x0000000000007918 */ /* 0x000fc00000000000 */
        /* <DEDUP_REMOVED lines=9> */
.L_x_4:


//--------------------- .text._Z9initArrayPii     --------------------------
	.section	.text._Z9initArrayPii,"ax",@progbits
	.align	128
        .global         _Z9initArrayPii
        .type           _Z9initArrayPii,@function
        .size           _Z9initArrayPii,(.L_x_5 - _Z9initArrayPii)
        .other          _Z9initArrayPii,@"STO_CUDA_ENTRY STV_DEFAULT"
_Z9initArrayPii:
.text._Z9initArrayPii:
[----:B------:R-:W-:Y:S01]  /*0000*/  LDC R1, c[0x0][0x37c] ;  /* 0x0000df00ff017b82 */ /* 0x000fe20000000800 */
[----:B------:R-:W0:Y:S07]  /*0010*/  S2R R0, SR_TID.X ;  /* 0x0000000000007919 */ /* 0x000e2e0000002100 */
[----:B------:R-:W0:Y:S01]  /*0020*/  S2UR UR4, SR_CTAID.X ;  /* 0x00000000000479c3 */ /* 0x000e220000002500 */
[----:B------:R-:W1:Y:S07]  /*0030*/  LDCU UR5, c[0x0][0x388] ;  /* 0x00007100ff0577ac */ /* 0x000e6e0008000800 */
[----:B------:R-:W0:Y:S02]  /*0040*/  LDC R5, c[0x0][0x360] ;  /* 0x0000d800ff057b82 */ /* 0x000e240000000800 */
[----:B0-----:R-:W-:-:S05]  /*0050*/  IMAD R5, R5, UR4, R0 ;  /* 0x0000000405057c24 */ /* 0x001fca000f8e0200 */
[----:B-1----:R-:W-:-:S13]  /*0060*/  ISETP.GE.AND P0, PT, R5, UR5, PT ;  /* 0x0000000505007c0c */ /* 0x002fda000bf06270 */
[----:B------:R-:W-:Y:S05]  /*0070*/  @P0 EXIT ;  /* 0x000000000000094d */ /* 0x000fea0003800000 */
[----:B------:R-:W0:Y:S01]  /*0080*/  LDC.64 R2, c[0x0][0x380] ;  /* 0x0000e000ff027b82 */ /* 0x000e220000000a00 */
[----:B------:R-:W1:Y:S01]  /*0090*/  LDCU.64 UR4, c[0x0][0x358] ;  /* 0x00006b00ff0477ac */ /* 0x000e620008000a00 */
[C---:B------:R-:W-:Y:S01]  /*00a0*/  IADD3 R7, PT, PT, R5.reuse, 0x1, RZ ;  /* 0x0000000105077810 */ /* 0x040fe20007ffe0ff */
[----:B0-----:R-:W-:-:S05]  /*00b0*/  IMAD.WIDE R2, R5, 0x4, R2 ;  /* 0x0000000405027825 */ /* 0x001fca00078e0202 */
[----:B-1----:R-:W-:Y:S01]  /*00c0*/  STG.E desc[UR4][R2.64], R7 ;  /* 0x0000000702007986 */ /* 0x002fe2000c101904 */
[----:B------:R-:W-:Y:S05]  /*00d0*/  EXIT ;  /* 0x000000000000794d */ /* 0x000fea0003800000 */
.L_x_3:
        /* <DEDUP_REMOVED lines=10> */
.L_x_5:


//--------------------- .nv.shared._Z9reduceSumPiPxi --------------------------
	.section	.nv.shared._Z9reduceSumPiPxi,"aw",@nobits
	.sectionflags	@""
	.align	16
	.zero		1024


//--------------------- .nv.shared.reserved.0     --------------------------
	.section	.nv.shared.reserved.0,"aw",@nobits
	.weak		__nv_reservedSMEM_offset_0_alias
	.size		__nv_reservedSMEM_offset_0_alias, 0, 64
	.other		__nv_reservedSMEM_offset_0_alias,@"STO_CUDA_RESERVED_SHARED STV_DEFAULT"
__nv_reservedSMEM_offset_0_alias:
	.zero		0
	.zero		64


//--------------------- .nv.shared._Z9initArrayPii --------------------------
	.section	.nv.shared._Z9initArrayPii,"aw",@nobits
	.sectionflags	@""
	.align	16
	.zero		1024


//--------------------- .nv.constant0._Z9reduceSumPiPxi --------------------------
	.section	.nv.constant0._Z9reduceSumPiPxi,"a",@progbits
	.sectionflags	@""
	.align	4
.nv.constant0._Z9reduceSumPiPxi:
	.zero		916


//--------------------- .nv.constant0._Z9initArrayPii --------------------------
	.section	.nv.constant0._Z9initArrayPii,"a",@progbits
	.sectionflags	@""
	.align	4
.nv.constant0._Z9initArrayPii:
	.zero		908


//--------------------- SYMBOLS --------------------------

	.type		.nv.reservedSmem.offset0,@object
	.size		.nv.reservedSmem.offset0,0x4
	.type		.nv.reservedSmem.cap,@object
	.size		.nv.reservedSmem.cap,0x4
